	.headerflags	@"EF_CUDA_TEXMODE_UNIFIED EF_CUDA_64BIT_ADDRESS EF_CUDA_ACCELERATORS EF_CUDA_SM90 EF_CUDA_VIRTUAL_SM(EF_CUDA_SM90)"
	.elftype	@"ET_EXEC"


//--------------------- .nv.info                  --------------------------
	.section	.nv.info,"",@"SHT_CUDA_INFO"
	.align	4


	//----- nvinfo : EIATTR_REGCOUNT
	.align		4
        /*0000*/ 	.byte	0x04, 0x2f
        /*0002*/ 	.short	(.L_1 - .L_0)
	.align		4
.L_0:
        /*0004*/ 	.word	index@(triton_poi_fused_stack_1)
        /*0008*/ 	.word	0x00000010


	//----- nvinfo : EIATTR_MIN_STACK_SIZE
	.align		4
.L_1:
        /*000c*/ 	.byte	0x04, 0x12
        /*000e*/ 	.short	(.L_3 - .L_2)
	.align		4
.L_2:
        /*0010*/ 	.word	index@(triton_poi_fused_stack_1)
        /*0014*/ 	.word	0x00000000


	//----- nvinfo : EIATTR_FRAME_SIZE
	.align		4
.L_3:
        /*0018*/ 	.byte	0x04, 0x11
        /*001a*/ 	.short	(.L_5 - .L_4)
	.align		4
.L_4:
        /*001c*/ 	.word	index@(triton_poi_fused_stack_1)
        /*0020*/ 	.word	0x00000000


	//----- nvinfo : EIATTR_MIN_STACK_SIZE
	.align		4
.L_5:
        /*0024*/ 	.byte	0x04, 0x12
        /*0026*/ 	.short	(.L_7 - .L_6)
	.align		4
.L_6:
        /*0028*/ 	.word	index@(triton_poi_fused_stack_1)
        /*002c*/ 	.word	0x00000000
.L_7:


//--------------------- .nv.info.triton_poi_fused_stack_1 --------------------------
	.section	.nv.info.triton_poi_fused_stack_1,"",@"SHT_CUDA_INFO"
	.sectionflags	@""
	.align	4


	//----- nvinfo : EIATTR_CUDA_API_VERSION
	.align		4
        /*0000*/ 	.byte	0x04, 0x37
        /*0002*/ 	.short	(.L_9 - .L_8)
.L_8:
        /*0004*/ 	.word	0x0000007c


	//----- nvinfo : EIATTR_KPARAM_INFO
	.align		4
.L_9:
        /*0008*/ 	.byte	0x04, 0x17
        /*000a*/ 	.short	(.L_11 - .L_10)
.L_10:
        /*000c*/ 	.word	0x00000000
        /*0010*/ 	.short	0x0003
        /*0012*/ 	.short	0x0018
        /*0014*/ 	.byte	0x00, 0xf0, 0x11, 0x00


	//----- nvinfo : EIATTR_KPARAM_INFO
	.align		4
.L_11:
        /*0018*/ 	.byte	0x04, 0x17
        /*001a*/ 	.short	(.L_13 - .L_12)
.L_12:
        /*001c*/ 	.word	0x00000000
        /*0020*/ 	.short	0x0002
        /*0022*/ 	.short	0x0010
        /*0024*/ 	.byte	0x00, 0xf4, 0x21, 0x00


	//----- nvinfo : EIATTR_KPARAM_INFO
	.align		4
.L_13:
        /*0028*/ 	.byte	0x04, 0x17
        /*002a*/ 	.short	(.L_15 - .L_14)
.L_14:
        /*002c*/ 	.word	0x00000000
        /*0030*/ 	.short	0x0001
        /*0032*/ 	.short	0x0008
        /*0034*/ 	.byte	0x00, 0xf4, 0x21, 0x00


	//----- nvinfo : EIATTR_KPARAM_INFO
	.align		4
.L_15:
        /*0038*/ 	.byte	0x04, 0x17
        /*003a*/ 	.short	(.L_17 - .L_16)
.L_16:
        /*003c*/ 	.word	0x00000000
        /*0040*/ 	.short	0x0000
        /*0042*/ 	.short	0x0000
        /*0044*/ 	.byte	0x00, 0xf4, 0x21, 0x00


	//----- nvinfo : EIATTR_SPARSE_MMA_MASK
	.align		4
.L_17:
        /*0048*/ 	.byte	0x03, 0x50
        /*004a*/ 	.short	0x0000


	//----- nvinfo : EIATTR_MAXREG_COUNT
	.align		4
        /*004c*/ 	.byte	0x03, 0x1b
        /*004e*/ 	.short	0x00ff


	//----- nvinfo : EIATTR_EXIT_INSTR_OFFSETS
	.align		4
        /*0050*/ 	.byte	0x04, 0x1c
        /*0052*/ 	.short	(.L_19 - .L_18)


	//   ....[0]....
.L_18:
        /*0054*/ 	.word	0x00000220


	//   ....[1]....
        /*0058*/ 	.word	0x00000240


	//----- nvinfo : EIATTR_REQNTID
	.align		4
.L_19:
        /*005c*/ 	.byte	0x04, 0x10
        /*005e*/ 	.short	(.L_21 - .L_20)
.L_20:
        /*0060*/ 	.word	0x00000080
        /*0064*/ 	.word	0x00000001
        /*0068*/ 	.word	0x00000001


	//----- nvinfo : EIATTR_CBANK_PARAM_SIZE
	.align		4
.L_21:
        /*006c*/ 	.byte	0x03, 0x19
        /*006e*/ 	.short	0x001c


	//----- nvinfo : EIATTR_PARAM_CBANK
	.align		4
        /*0070*/ 	.byte	0x04, 0x0a
        /*0072*/ 	.short	(.L_23 - .L_22)
	.align		4
.L_22:
        /*0074*/ 	.word	index@(.nv.constant0.triton_poi_fused_stack_1)
        /*0078*/ 	.short	0x0210
        /*007a*/ 	.short	0x001c


	//----- nvinfo : EIATTR_SW_WAR
	.align		4
.L_23:
        /*007c*/ 	.byte	0x04, 0x36
        /*007e*/ 	.short	(.L_25 - .L_24)
.L_24:
        /*0080*/ 	.word	0x00000008
.L_25:


//--------------------- .nv.callgraph             --------------------------
	.section	.nv.callgraph,"",@"SHT_CUDA_CALLGRAPH"
	.align	4
	.sectionentsize	8
	.align		4
        /*0000*/ 	.word	0x00000000
	.align		4
        /*0004*/ 	.word	0xffffffff
	.align		4
        /*0008*/ 	.word	0x00000000
	.align		4
        /*000c*/ 	.word	0xfffffffe
	.align		4
        /*0010*/ 	.word	0x00000000
	.align		4
        /*0014*/ 	.word	0xfffffffd
	.align		4
        /*0018*/ 	.word	0x00000000
	.align		4
        /*001c*/ 	.word	0xfffffffc


//--------------------- .text.triton_poi_fused_stack_1 --------------------------
	.section	.text.triton_poi_fused_stack_1,"ax",@progbits
	.align	128
        .global         triton_poi_fused_stack_1
        .type           triton_poi_fused_stack_1,@function
        .size           triton_poi_fused_stack_1,(.L_x_1 - triton_poi_fused_stack_1)
        .other          triton_poi_fused_stack_1,@"STO_CUDA_ENTRY STV_DEFAULT"
triton_poi_fused_stack_1:
.text.triton_poi_fused_stack_1:
[----:B------:R-:W0:Y:S02]  /*0000*/  LDC R1, c[0x0][0x28] ;  /* 0x00000a00ff017b82 */ /* 0x000e240000000800 */
[----:B------:R-:W1:Y:S01]  /*0010*/  S2R R9, SR_CTAID.X ;  /* 0x0000000000097919 */ /* 0x000e620000002500 */
[----:B------:R-:W2:Y:S01]  /*0020*/  LDC.64 R2, c[0x0][0x210] ;  /* 0x00008400ff027b82 */ /* 0x000ea20000000a00 */
[----:B------:R-:W-:Y:S01]  /*0030*/  IMAD.MOV.U32 R10, RZ, RZ, RZ ;  /* 0x000000ffff0a7224 */ /* 0x000fe200078e00ff */
[----:B------:R-:W-:Y:S01]  /*0040*/  ULDC.64 UR4, c[0x0][0x208] ;  /* 0x0000820000047ab9 */ /* 0x000fe20000000a00 */
[----:B------:R-:W3:Y:S01]  /*0050*/  S2R R8, SR_TID.X ;  /* 0x0000000000087919 */ /* 0x000ee20000002100 */
[----:B-1----:R-:W-:Y:S01]  /*0060*/  SHF.R.U32.HI R5, RZ, 0x17, R9 ;  /* 0x00000017ff057819 */ /* 0x002fe20000011609 */
[----:B------:R-:W-:-:S03]  /*0070*/  IMAD.SHL.U32 R0, R9, 0x100, RZ ;  /* 0x0000010009007824 */ /* 0x000fc600078e00ff */
[----:B------:R-:W-:Y:S01]  /*0080*/  SGXT.U32 R5, R5, 0x1 ;  /* 0x000000010505781a */ /* 0x000fe20000000000 */
[----:B------:R-:W-:Y:S02]  /*0090*/  VIADD R6, R0, 0x1 ;  /* 0x0000000100067836 */ /* 0x000fe40000000000 */
[----:B---3--:R-:W-:Y:S02]  /*00a0*/  IMAD.SHL.U32 R0, R8, 0x2, RZ ;  /* 0x0000000208007824 */ /* 0x008fe400078e00ff */
[----:B------:R-:W-:Y:S02]  /*00b0*/  IMAD.IADD R7, R6, 0x1, R5 ;  /* 0x0000000106077824 */ /* 0x000fe400078e0205 */
[----:B------:R-:W1:Y:S01]  /*00c0*/  LDC.64 R4, c[0x0][0x218] ;  /* 0x00008600ff047b82 */ /* 0x000e620000000a00 */
[----:B------:R-:W-:Y:S01]  /*00d0*/  LOP3.LUT R0, R0, 0xfe, RZ, 0xc0, !PT ;  /* 0x000000fe00007812 */ /* 0x000fe200078ec0ff */
[----:B------:R-:W-:Y:S01]  /*00e0*/  IMAD.MOV.U32 R8, RZ, RZ, RZ ;  /* 0x000000ffff087224 */ /* 0x000fe200078e00ff */
[----:B------:R-:W-:-:S02]  /*00f0*/  LOP3.LUT R7, R7, 0xffffff02, RZ, 0xc0, !PT ;  /* 0xffffff0207077812 */ /* 0x000fc400078ec0ff */
[----:B------:R-:W-:Y:S01]  /*0100*/  PRMT R9, R0, 0x6540, R9 ;  /* 0x0000654000097816 */ /* 0x000fe20000000009 */
[----:B------:R-:W-:Y:S02]  /*0110*/  IMAD.MOV.U32 R0, RZ, RZ, RZ ;  /* 0x000000ffff007224 */ /* 0x000fe400078e00ff */
[----:B------:R-:W-:Y:S01]  /*0120*/  IMAD.IADD R7, R6, 0x1, -R7 ;  /* 0x0000000106077824 */ /* 0x000fe200078e0a07 */
[----:B------:R-:W-:Y:S02]  /*0130*/  ISETP.GE.AND P2, PT, R9, 0x180, PT ;  /* 0x000001800900780c */ /* 0x000fe40003f46270 */
[----:B------:R-:W-:Y:S02]  /*0140*/  SHF.R.S32.HI R11, RZ, 0x1, R9 ;  /* 0x00000001ff0b7819 */ /* 0x000fe40000011409 */
[C---:B------:R-:W-:Y:S02]  /*0150*/  ISETP.GE.AND P3, PT, R7.reuse, 0x1, PT ;  /* 0x000000010700780c */ /* 0x040fe40003f66270 */
[----:B------:R-:W-:Y:S01]  /*0160*/  ISETP.GT.AND P1, PT, R7, RZ, !P2 ;  /* 0x000000ff0700720c */ /* 0x000fe20005724270 */
[----:B--2---:R-:W-:Y:S01]  /*0170*/  IMAD.WIDE R2, R11, 0x4, R2 ;  /* 0x000000040b027825 */ /* 0x004fe200078e0202 */
[----:B------:R-:W-:Y:S01]  /*0180*/  ISETP.LT.AND P0, PT, R9, 0x180, !P3 ;  /* 0x000001800900780c */ /* 0x000fe20005f01270 */
[----:B------:R-:W2:Y:S04]  /*0190*/  LDC.64 R6, c[0x0][0x220] ;  /* 0x00008800ff067b82 */ /* 0x000ea80000000a00 */
[----:B------:R-:W3:Y:S01]  /*01a0*/  @!P2 LDG.E.EL R0, desc[UR4][R2.64] ;  /* 0x000000040200a981 */ /* 0x000ee2000c2e1900 */
[----:B-1----:R-:W-:-:S05]  /*01b0*/  IMAD.WIDE R4, R11, 0x4, R4 ;  /* 0x000000040b047825 */ /* 0x002fca00078e0204 */
[----:B------:R-:W4:Y:S04]  /*01c0*/  @P1 LDG.E.EL R10, desc[UR4][R4.64] ;  /* 0x00000004040a1981 */ /* 0x000f28000c2e1900 */
[----:B------:R-:W5:Y:S01]  /*01d0*/  @P0 LDG.E.EL R8, desc[UR4][R2.64] ;  /* 0x0000000402080981 */ /* 0x000f62000c2e1900 */
[----:B--2---:R-:W-:Y:S01]  /*01e0*/  IMAD.WIDE R6, R9, 0x4, R6 ;  /* 0x0000000409067825 */ /* 0x004fe200078e0206 */
[----:B---3--:R-:W-:Y:S02]  /*01f0*/  SEL R12, R0, RZ, !P2 ;  /* 0x000000ff000c7207 */ /* 0x008fe40005000000 */
[----:B-----5:R-:W-:Y:S02]  /*0200*/  SEL R13, R8, RZ, P0 ;  /* 0x000000ff080d7207 */ /* 0x020fe40000000000 */
[----:B----4-:R-:W-:Y:S01]  /*0210*/  @P3 SEL R13, R10, RZ, P1 ;  /* 0x000000ff0a0d3207 */ /* 0x010fe20000800000 */
[----:B------:R-:W-:Y:S06]  /*0220*/  @P2 EXIT ;  /* 0x000000000000294d */ /* 0x000fec0003800000 */
[----:B------:R-:W-:Y:S01]  /*0230*/  STG.E.64 desc[UR4][R6.64], R12 ;  /* 0x0000000c06007986 */ /* 0x000fe2000c101b04 */
[----:B------:R-:W-:Y:S05]  /*0240*/  EXIT ;  /* 0x000000000000794d */ /* 0x000fea0003800000 */
.L_x_0:
[----:B------:R-:W-:-:S00]  /*0250*/  BRA `(.L_x_0) ;  /* 0xfffffffc00fc7947 */ /* 0x000fc0000383ffff */
[----:B------:R-:W-:-:S00]  /*0260*/  NOP ;  /* 0x0000000000007918 */ /* 0x000fc00000000000 */
        /* <DEDUP_REMOVED lines=9> */
.L_x_1:


//--------------------- .nv.constant0.triton_poi_fused_stack_1 --------------------------
	.section	.nv.constant0.triton_poi_fused_stack_1,"a",@progbits
	.sectionflags	@""
	.align	4
.nv.constant0.triton_poi_fused_stack_1:
	.zero		556
